//
// Generated by NVIDIA NVVM Compiler
//
// Compiler Build ID: CL-36424714
// Cuda compilation tools, release 13.0, V13.0.88
// Based on NVVM 20.0.0
//

.version 9.0
.target sm_100
.address_size 64

	// .globl	_Z19compareArrayElementPiS_S_j

.visible .entry _Z19compareArrayElementPiS_S_j(
	.param .u64 .ptr .align 1 _Z19compareArrayElementPiS_S_j_param_0,
	.param .u64 .ptr .align 1 _Z19compareArrayElementPiS_S_j_param_1,
	.param .u64 .ptr .align 1 _Z19compareArrayElementPiS_S_j_param_2,
	.param .u32 _Z19compareArrayElementPiS_S_j_param_3
)
{
	.reg .pred 	%p<10>;
	.reg .b32 	%r<20>;
	.reg .b64 	%rd<20>;

	ld.param.u64 	%rd6, [_Z19compareArrayElementPiS_S_j_param_0];
	ld.param.u64 	%rd4, [_Z19compareArrayElementPiS_S_j_param_1];
	ld.param.u64 	%rd5, [_Z19compareArrayElementPiS_S_j_param_2];
	ld.param.u32 	%r10, [_Z19compareArrayElementPiS_S_j_param_3];
	cvta.to.global.u64 	%rd1, %rd6;
	mov.u32 	%r1, %tid.x;
	mov.u32 	%r2, %ctaid.x;
	mov.u32 	%r19, %ntid.x;
	mul.lo.s32 	%r4, %r2, %r19;
	add.s32 	%r5, %r4, %r1;
	setp.ge.u32 	%p1, %r5, %r10;
	@%p1 bra 	$L__BB0_12;
	cvt.u64.u32 	%rd7, %r4;
	mul.wide.u32 	%rd8, %r4, 4;
	add.s64 	%rd2, %rd1, %rd8;
	cvta.to.global.u64 	%rd9, %rd4;
	cvt.u64.u32 	%rd10, %r1;
	mul.wide.u32 	%rd11, %r1, 4;
	add.s64 	%rd3, %rd2, %rd11;
	ld.global.u32 	%r6, [%rd3];
	add.s64 	%rd12, %rd7, %rd10;
	shl.b64 	%rd13, %rd12, 2;
	add.s64 	%rd14, %rd9, %rd13;
	ld.global.u32 	%r7, [%rd14];
	setp.le.s32 	%p2, %r6, %r7;
	@%p2 bra 	$L__BB0_3;
	mov.b32 	%r13, 1;
	st.global.u32 	[%rd3], %r13;
	bra.uni 	$L__BB0_6;
$L__BB0_3:
	setp.ge.s32 	%p3, %r6, %r7;
	@%p3 bra 	$L__BB0_5;
	mov.b32 	%r12, -1;
	st.global.u32 	[%rd3], %r12;
	bra.uni 	$L__BB0_6;
$L__BB0_5:
	mov.b32 	%r11, 0;
	st.global.u32 	[%rd3], %r11;
$L__BB0_6:
	setp.lt.u32 	%p4, %r19, 2;
	@%p4 bra 	$L__BB0_10;
$L__BB0_7:
	shr.u32 	%r9, %r19, 1;
	setp.ge.u32 	%p5, %r1, %r9;
	add.s32 	%r14, %r9, %r5;
	setp.ge.u32 	%p6, %r14, %r10;
	or.pred  	%p7, %p5, %p6;
	@%p7 bra 	$L__BB0_9;
	mul.wide.u32 	%rd15, %r9, 4;
	add.s64 	%rd16, %rd3, %rd15;
	ld.global.u32 	%r15, [%rd16];
	ld.global.u32 	%r16, [%rd3];
	add.s32 	%r17, %r16, %r15;
	st.global.u32 	[%rd3], %r17;
$L__BB0_9:
	bar.sync 	0;
	setp.gt.u32 	%p8, %r19, 3;
	mov.u32 	%r19, %r9;
	@%p8 bra 	$L__BB0_7;
$L__BB0_10:
	setp.ne.s32 	%p9, %r1, 0;
	@%p9 bra 	$L__BB0_12;
	ld.global.u32 	%r18, [%rd2];
	cvta.to.global.u64 	%rd17, %rd5;
	mul.wide.u32 	%rd18, %r2, 4;
	add.s64 	%rd19, %rd17, %rd18;
	st.global.u32 	[%rd19], %r18;
$L__BB0_12:
	ret;

}


// ===== COMPILED SASS (sm_100) =====

	.target	sm_100

	.elftype	@"ET_EXEC"


//--------------------- .note.nv.tkinfo           --------------------------
	.section	.note.nv.tkinfo,"",@"SHT_NOTE"
	.sectionflags	@"SHF_NOTE_NV_TKINFO"
	.tkinfo
        /*0018*/ 	.word	0x00000002
        /*0030*/ 	.string	""
        /*0030*/ 	.string	"ptxas"
        /*0030*/ 	.string	"Cuda compilation tools, release 13.0, V13.0.88"
        /*0030*/ 	.string	"Build cuda_13.0.r13.0/compiler.36424714_0"
        /*0030*/ 	.string	"-arch sm_100 -m 64 "



//--------------------- .note.nv.cuinfo           --------------------------
	.section	.note.nv.cuinfo,"",@"SHT_NOTE"
	.sectionflags	@"SHF_NOTE_NV_CUINFO"
        /*0018*/ 	.short	0x0002
        /*001a*/ 	.short	0x0064
        /*001c*/ 	.short	0x0082
	.zero		2


//--------------------- .nv.info                  --------------------------
	.section	.nv.info,"",@"SHT_CUDA_INFO"
	.align	4


	//----- nvinfo : EIATTR_REGCOUNT
	.align		4
        /*0000*/ 	.byte	0x04, 0x2f
        /*0002*/ 	.short	(.L_1 - .L_0)
	.align		4
.L_0:
        /*0004*/ 	.word	index@(_Z19compareArrayElementPiS_S_j)
        /*0008*/ 	.word	0x00000010


	//----- nvinfo : EIATTR_FRAME_SIZE
	.align		4
.L_1:
        /*000c*/ 	.byte	0x04, 0x11
        /*000e*/ 	.short	(.L_3 - .L_2)
	.align		4
.L_2:
        /*0010*/ 	.word	index@(_Z19compareArrayElementPiS_S_j)
        /*0014*/ 	.word	0x00000000


	//----- nvinfo : EIATTR_MIN_STACK_SIZE
	.align		4
.L_3:
        /*0018*/ 	.byte	0x04, 0x12
        /*001a*/ 	.short	(.L_5 - .L_4)
	.align		4
.L_4:
        /*001c*/ 	.word	index@(_Z19compareArrayElementPiS_S_j)
        /*0020*/ 	.word	0x00000000
.L_5:


//--------------------- .nv.compat                --------------------------
	.section	.nv.compat,"",@"SHT_CUDA_COMPAT_INFO"
	.align	4
        /*0000*/ 	.byte	0x02, 0x09, 0x00, 0x00, 0x02, 0x02, 0x01, 0x00, 0x02, 0x05, 0x05, 0x00, 0x03, 0x07, 0x01, 0x01
        /*0010*/ 	.byte	0x02, 0x03, 0x00, 0x00, 0x02, 0x06, 0x01, 0x00, 0x04, 0x0b, 0x08, 0x00, 0x09, 0x00, 0x00, 0x00
        /*0020*/ 	.byte	0x00, 0x00, 0x00, 0x00


//--------------------- .nv.info._Z19compareArrayElementPiS_S_j --------------------------
	.section	.nv.info._Z19compareArrayElementPiS_S_j,"",@"SHT_CUDA_INFO"
	.sectionflags	@""
	.align	4


	//----- nvinfo : EIATTR_CUDA_API_VERSION
	.align		4
        /*0000*/ 	.byte	0x04, 0x37
        /*0002*/ 	.short	(.L_7 - .L_6)
.L_6:
        /*0004*/ 	.word	0x00000082


	//----- nvinfo : EIATTR_KPARAM_INFO
	.align		4
.L_7:
        /*0008*/ 	.byte	0x04, 0x17
        /*000a*/ 	.short	(.L_9 - .L_8)
.L_8:
        /*000c*/ 	.word	0x00000000
        /*0010*/ 	.short	0x0003
        /*0012*/ 	.short	0x0018
        /*0014*/ 	.byte	0x00, 0xf0, 0x11, 0x00


	//----- nvinfo : EIATTR_KPARAM_INFO
	.align		4
.L_9:
        /*0018*/ 	.byte	0x04, 0x17
        /*001a*/ 	.short	(.L_11 - .L_10)
.L_10:
        /*001c*/ 	.word	0x00000000
        /*0020*/ 	.short	0x0002
        /*0022*/ 	.short	0x0010
        /*0024*/ 	.byte	0x00, 0xf5, 0x21, 0x00


	//----- nvinfo : EIATTR_KPARAM_INFO
	.align		4
.L_11:
        /*0028*/ 	.byte	0x04, 0x17
        /*002a*/ 	.short	(.L_13 - .L_12)
.L_12:
        /*002c*/ 	.word	0x00000000
        /*0030*/ 	.short	0x0001
        /*0032*/ 	.short	0x0008
        /*0034*/ 	.byte	0x00, 0xf5, 0x21, 0x00


	//----- nvinfo : EIATTR_KPARAM_INFO
	.align		4
.L_13:
        /*0038*/ 	.byte	0x04, 0x17
        /*003a*/ 	.short	(.L_15 - .L_14)
.L_14:
        /*003c*/ 	.word	0x00000000
        /*0040*/ 	.short	0x0000
        /*0042*/ 	.short	0x0000
        /*0044*/ 	.byte	0x00, 0xf5, 0x21, 0x00


	//----- nvinfo : EIATTR_SPARSE_MMA_MASK
	.align		4
.L_15:
        /*0048*/ 	.byte	0x03, 0x50
        /*004a*/ 	.short	0x0000


	//----- nvinfo : EIATTR_MAXREG_COUNT
	.align		4
        /*004c*/ 	.byte	0x03, 0x1b
        /*004e*/ 	.short	0x00ff


	//----- nvinfo : EIATTR_NUM_BARRIERS
	.align		4
        /*0050*/ 	.byte	0x02, 0x4c
        /*0052*/ 	.byte	0x01
	.zero		1


	//----- nvinfo : EIATTR_MERCURY_ISA_VERSION
	.align		4
        /*0054*/ 	.byte	0x03, 0x5f
        /*0056*/ 	.short	0x0101


	//----- nvinfo : EIATTR_VRC_CTA_INIT_COUNT
	.align		4
        /*0058*/ 	.byte	0x02, 0x4a
	.zero		1
	.zero		1


	//----- nvinfo : EIATTR_EXIT_INSTR_OFFSETS
	.align		4
        /*005c*/ 	.byte	0x04, 0x1c
        /*005e*/ 	.short	(.L_17 - .L_16)


	//   ....[0]....
.L_16:
        /*0060*/ 	.word	0x00000090


	//   ....[1]....
        /*0064*/ 	.word	0x00000330


	//   ....[2]....
        /*0068*/ 	.word	0x00000380


	//----- nvinfo : EIATTR_CRS_STACK_SIZE
	.align		4
.L_17:
        /*006c*/ 	.byte	0x04, 0x1e
        /*006e*/ 	.short	(.L_19 - .L_18)
.L_18:
        /*0070*/ 	.word	0x00000000


	//----- nvinfo : EIATTR_CBANK_PARAM_SIZE
	.align		4
.L_19:
        /*0074*/ 	.byte	0x03, 0x19
        /*0076*/ 	.short	0x001c


	//----- nvinfo : EIATTR_PARAM_CBANK
	.align		4
        /*0078*/ 	.byte	0x04, 0x0a
        /*007a*/ 	.short	(.L_21 - .L_20)
	.align		4
.L_20:
        /*007c*/ 	.word	index@(.nv.constant0._Z19compareArrayElementPiS_S_j)
        /*0080*/ 	.short	0x0380
        /*0082*/ 	.short	0x001c


	//----- nvinfo : EIATTR_SW_WAR
	.align		4
.L_21:
        /*0084*/ 	.byte	0x04, 0x36
        /*0086*/ 	.short	(.L_23 - .L_22)
.L_22:
        /*0088*/ 	.word	0x00000008
.L_23:


//--------------------- .nv.callgraph             --------------------------
	.section	.nv.callgraph,"",@"SHT_CUDA_CALLGRAPH"
	.align	4
	.sectionentsize	8
	.align		4
        /*0000*/ 	.word	0x00000000
	.align		4
        /*0004*/ 	.word	0xffffffff
	.align		4
        /*0008*/ 	.word	0x00000000
	.align		4
        /*000c*/ 	.word	0xfffffffe
	.align		4
        /*0010*/ 	.word	0x00000000
	.align		4
        /*0014*/ 	.word	0xfffffffd
	.align		4
        /*0018*/ 	.word	0x00000000
	.align		4
        /*001c*/ 	.word	0xfffffffc


//--------------------- .text._Z19compareArrayElementPiS_S_j --------------------------
	.section	.text._Z19compareArrayElementPiS_S_j,"ax",@progbits
	.align	128
        .global         _Z19compareArrayElementPiS_S_j
        .type           _Z19compareArrayElementPiS_S_j,@function
        .size           _Z19compareArrayElementPiS_S_j,(.L_x_7 - _Z19compareArrayElementPiS_S_j)
        .other          _Z19compareArrayElementPiS_S_j,@"STO_CUDA_ENTRY STV_DEFAULT"
_Z19compareArrayElementPiS_S_j:
.text._Z19compareArrayElementPiS_S_j:
[----:B------:R-:W-:Y:S01]  /*0000*/  LDC R1, c[0x0][0x37c] ;  /* 0x0000df00ff017b82 */ /* 0x000fe20000000800 */
[----:B------:R-:W0:Y:S01]  /*0010*/  S2R R11, SR_CTAID.X ;  /* 0x00000000000b7919 */ /* 0x000e220000002500 */
[----:B------:R-:W1:Y:S01]  /*0020*/  LDCU UR4, c[0x0][0x360] ;  /* 0x00006c00ff0477ac */ /* 0x000e620008000800 */
[----:B------:R-:W2:Y:S01]  /*0030*/  S2R R10, SR_TID.X ;  /* 0x00000000000a7919 */ /* 0x000ea20000002100 */
[----:B------:R-:W3:Y:S01]  /*0040*/  LDCU UR5, c[0x0][0x398] ;  /* 0x00007300ff0577ac */ /* 0x000ee20008000800 */
[----:B-1----:R-:W-:Y:S02]  /*0050*/  IMAD.U32 R8, RZ, RZ, UR4 ;  /* 0x00000004ff087e24 */ /* 0x002fe4000f8e00ff */
[----:B0-----:R-:W-:-:S04]  /*0060*/  IMAD R5, R11, UR4, RZ ;  /* 0x000000040b057c24 */ /* 0x001fc8000f8e02ff */
[----:B--2---:R-:W-:-:S05]  /*0070*/  IMAD.IADD R0, R5, 0x1, R10 ;  /* 0x0000000105007824 */ /* 0x004fca00078e020a */
[----:B---3--:R-:W-:-:S13]  /*0080*/  ISETP.GE.U32.AND P0, PT, R0, UR5, PT ;  /* 0x0000000500007c0c */ /* 0x008fda000bf06070 */
[----:B------:R-:W-:Y:S05]  /*0090*/  @P0 EXIT ;  /* 0x000000000000094d */ /* 0x000fea0003800000 */
[----:B------:R-:W0:Y:S01]  /*00a0*/  LDC.64 R2, c[0x0][0x380] ;  /* 0x0000e000ff027b82 */ /* 0x000e220000000a00 */
[----:B------:R-:W1:Y:S01]  /*00b0*/  LDCU.64 UR6, c[0x0][0x388] ;  /* 0x00007100ff0677ac */ /* 0x000e620008000a00 */
[C---:B------:R-:W-:Y:S01]  /*00c0*/  IADD3 R4, P0, PT, R5.reuse, R10, RZ ;  /* 0x0000000a05047210 */ /* 0x040fe20007f1e0ff */
[----:B------:R-:W2:Y:S01]  /*00d0*/  LDCU.64 UR4, c[0x0][0x358] ;  /* 0x00006b00ff0477ac */ /* 0x000ea20008000a00 */
[----:B0-----:R-:W-:-:S04]  /*00e0*/  IMAD.WIDE.U32 R2, R5, 0x4, R2 ;  /* 0x0000000405027825 */ /* 0x001fc800078e0002 */
[----:B------:R-:W-:Y:S01]  /*00f0*/  IMAD.X R5, RZ, RZ, RZ, P0 ;  /* 0x000000ffff057224 */ /* 0x000fe200000e06ff */
[C---:B-1----:R-:W-:Y:S01]  /*0100*/  LEA R6, P0, R4.reuse, UR6, 0x2 ;  /* 0x0000000604067c11 */ /* 0x042fe2000f8010ff */
[----:B------:R-:W0:Y:S03]  /*0110*/  LDCU UR6, c[0x0][0x398] ;  /* 0x00007300ff0677ac */ /* 0x000e260008000800 */
[----:B------:R-:W-:Y:S01]  /*0120*/  LEA.HI.X R7, R4, UR7, R5, 0x2, P0 ;  /* 0x0000000704077c11 */ /* 0x000fe200080f1405 */
[----:B------:R-:W-:-:S04]  /*0130*/  IMAD.WIDE.U32 R4, R10, 0x4, R2 ;  /* 0x000000040a047825 */ /* 0x000fc800078e0002 */
[----:B--2---:R-:W2:Y:S04]  /*0140*/  LDG.E R6, desc[UR4][R6.64] ;  /* 0x0000000406067981 */ /* 0x004ea8000c1e1900 */
[----:B------:R-:W2:Y:S01]  /*0150*/  LDG.E R9, desc[UR4][R4.64] ;  /* 0x0000000404097981 */ /* 0x000ea2000c1e1900 */
[----:B------:R-:W-:Y:S01]  /*0160*/  BSSY.RECONVERGENT B0, `(.L_x_0) ;  /* 0x000000a000007945 */ /* 0x000fe20003800200 */
[----:B------:R-:W-:Y:S02]  /*0170*/  ISETP.GE.U32.AND P0, PT, R8, 0x2, PT ;  /* 0x000000020800780c */ /* 0x000fe40003f06070 */
[----:B--2---:R-:W-:-:S13]  /*0180*/  ISETP.GT.AND P1, PT, R9, R6, PT ;  /* 0x000000060900720c */ /* 0x004fda0003f24270 */
[----:B------:R-:W-:-:S05]  /*0190*/  @P1 IMAD.MOV.U32 R13, RZ, RZ, 0x1 ;  /* 0x00000001ff0d1424 */ /* 0x000fca00078e00ff */
[----:B------:R1:W-:Y:S01]  /*01a0*/  @P1 STG.E desc[UR4][R4.64], R13 ;  /* 0x0000000d04001986 */ /* 0x0003e2000c101904 */
[----:B0-----:R-:W-:Y:S05]  /*01b0*/  @P1 BRA `(.L_x_1) ;  /* 0x0000000000101947 */ /* 0x001fea0003800000 */
[----:B------:R-:W-:-:S13]  /*01c0*/  ISETP.GE.AND P1, PT, R9, R6, PT ;  /* 0x000000060900720c */ /* 0x000fda0003f26270 */
[----:B------:R-:W-:-:S05]  /*01d0*/  @!P1 MOV R7, 0xffffffff ;  /* 0xffffffff00079802 */ /* 0x000fca0000000f00 */
[----:B------:R0:W-:Y:S04]  /*01e0*/  @!P1 STG.E desc[UR4][R4.64], R7 ;  /* 0x0000000704009986 */ /* 0x0001e8000c101904 */
[----:B------:R0:W-:Y:S02]  /*01f0*/  @P1 STG.E desc[UR4][R4.64], RZ ;  /* 0x000000ff04001986 */ /* 0x0001e4000c101904 */
.L_x_1:
[----:B------:R-:W-:Y:S05]  /*0200*/  BSYNC.RECONVERGENT B0 ;  /* 0x0000000000007941 */ /* 0x000fea0003800200 */
.L_x_0:
[----:B------:R-:W-:Y:S05]  /*0210*/  @!P0 BRA `(.L_x_2) ;  /* 0x0000000000408947 */ /* 0x000fea0003800000 */
.L_x_5:
[----:B-1----:R-:W-:Y:S01]  /*0220*/  SHF.R.U32.HI R13, RZ, 0x1, R8 ;  /* 0x00000001ff0d7819 */ /* 0x002fe20000011608 */
[----:B------:R-:W-:Y:S04]  /*0230*/  BSSY.RECONVERGENT B0, `(.L_x_3) ;  /* 0x000000a000007945 */ /* 0x000fe80003800200 */
[----:B------:R-:W-:-:S05]  /*0240*/  IMAD.IADD R6, R0, 0x1, R13 ;  /* 0x0000000100067824 */ /* 0x000fca00078e020d */
[----:B------:R-:W-:-:S04]  /*0250*/  ISETP.GE.U32.AND P0, PT, R6, UR6, PT ;  /* 0x0000000606007c0c */ /* 0x000fc8000bf06070 */
[----:B------:R-:W-:-:S13]  /*0260*/  ISETP.GE.U32.OR P0, PT, R10, R13, P0 ;  /* 0x0000000d0a00720c */ /* 0x000fda0000706470 */
[----:B------:R-:W-:Y:S05]  /*0270*/  @P0 BRA `(.L_x_4) ;  /* 0x0000000000140947 */ /* 0x000fea0003800000 */
[----:B0-----:R-:W-:Y:S01]  /*0280*/  IMAD.WIDE.U32 R6, R13, 0x4, R4 ;  /* 0x000000040d067825 */ /* 0x001fe200078e0004 */
[----:B------:R-:W2:Y:S05]  /*0290*/  LDG.E R9, desc[UR4][R4.64] ;  /* 0x0000000404097981 */ /* 0x000eaa000c1e1900 */
[----:B------:R-:W2:Y:S02]  /*02a0*/  LDG.E R6, desc[UR4][R6.64] ;  /* 0x0000000406067981 */ /* 0x000ea4000c1e1900 */
[----:B--2---:R-:W-:-:S05]  /*02b0*/  IMAD.IADD R9, R6, 0x1, R9 ;  /* 0x0000000106097824 */ /* 0x004fca00078e0209 */
[----:B------:R1:W-:Y:S02]  /*02c0*/  STG.E desc[UR4][R4.64], R9 ;  /* 0x0000000904007986 */ /* 0x0003e4000c101904 */
.L_x_4:
[----:B------:R-:W-:Y:S05]  /*02d0*/  BSYNC.RECONVERGENT B0 ;  /* 0x0000000000007941 */ /* 0x000fea0003800200 */
.L_x_3:
[----:B------:R-:W-:Y:S01]  /*02e0*/  BAR.SYNC.DEFER_BLOCKING 0x0 ;  /* 0x0000000000007b1d */ /* 0x000fe20000010000 */
[----:B------:R-:W-:Y:S02]  /*02f0*/  ISETP.GT.U32.AND P0, PT, R8, 0x3, PT ;  /* 0x000000030800780c */ /* 0x000fe40003f04070 */
[----:B------:R-:W-:-:S11]  /*0300*/  MOV R8, R13 ;  /* 0x0000000d00087202 */ /* 0x000fd60000000f00 */
[----:B------:R-:W-:Y:S05]  /*0310*/  @P0 BRA `(.L_x_5) ;  /* 0xfffffffc00c00947 */ /* 0x000fea000383ffff */
.L_x_2:
[----:B------:R-:W-:-:S13]  /*0320*/  ISETP.NE.AND P0, PT, R10, RZ, PT ;  /* 0x000000ff0a00720c */ /* 0x000fda0003f05270 */
[----:B------:R-:W-:Y:S05]  /*0330*/  @P0 EXIT ;  /* 0x000000000000094d */ /* 0x000fea0003800000 */
[----:B------:R-:W2:Y:S01]  /*0340*/  LDG.E R3, desc[UR4][R2.64] ;  /* 0x0000000402037981 */ /* 0x000ea2000c1e1900 */
[----:B01----:R-:W0:Y:S02]  /*0350*/  LDC.64 R4, c[0x0][0x390] ;  /* 0x0000e400ff047b82 */ /* 0x003e240000000a00 */
[----:B0-----:R-:W-:-:S05]  /*0360*/  IMAD.WIDE.U32 R4, R11, 0x4, R4 ;  /* 0x000000040b047825 */ /* 0x001fca00078e0004 */
[----:B--2---:R-:W-:Y:S01]  /*0370*/  STG.E desc[UR4][R4.64], R3 ;  /* 0x0000000304007986 */ /* 0x004fe2000c101904 */
[----:B------:R-:W-:Y:S05]  /*0380*/  EXIT ;  /* 0x000000000000794d */ /* 0x000fea0003800000 */
.L_x_6:
[----:B------:R-:W-:-:S00]  /*0390*/  BRA `(.L_x_6) ;  /* 0xfffffffc00fc7947 */ /* 0x000fc0000383ffff */
[----:B------:R-:W-:-:S00]  /*03a0*/  NOP ;  /* 0x0000000000007918 */ /* 0x000fc00000000000 */
        /* <DEDUP_REMOVED lines=13> */
.L_x_7:


//--------------------- .nv.shared.reserved.0     --------------------------
	.section	.nv.shared.reserved.0,"aw",@nobits
	.weak		__nv_reservedSMEM_offset_0_alias
	.size		__nv_reservedSMEM_offset_0_alias, 0, 64
	.other		__nv_reservedSMEM_offset_0_alias,@"STO_CUDA_RESERVED_SHARED STV_DEFAULT"
__nv_reservedSMEM_offset_0_alias:
	.zero		0
	.zero		64


//--------------------- .nv.constant0._Z19compareArrayElementPiS_S_j --------------------------
	.section	.nv.constant0._Z19compareArrayElementPiS_S_j,"a",@progbits
	.sectionflags	@""
	.align	4
.nv.constant0._Z19compareArrayElementPiS_S_j:
	.zero		924


//--------------------- SYMBOLS --------------------------

	.type		.nv.reservedSmem.offset0,@object
	.size		.nv.reservedSmem.offset0,0x4
